	.headerflags	@"EF_CUDA_TEXMODE_UNIFIED EF_CUDA_64BIT_ADDRESS EF_CUDA_ACCELERATORS EF_CUDA_SM90 EF_CUDA_VIRTUAL_SM(EF_CUDA_SM90)"
	.elftype	@"ET_EXEC"


//--------------------- .nv.info                  --------------------------
	.section	.nv.info,"",@"SHT_CUDA_INFO"
	.align	4


	//----- nvinfo : EIATTR_REGCOUNT
	.align		4
        /*0000*/ 	.byte	0x04, 0x2f
        /*0002*/ 	.short	(.L_1 - .L_0)
	.align		4
.L_0:
        /*0004*/ 	.word	index@(triton_mm)
        /*0008*/ 	.word	0x0000006e


	//----- nvinfo : EIATTR_MIN_STACK_SIZE
	.align		4
.L_1:
        /*000c*/ 	.byte	0x04, 0x12
        /*000e*/ 	.short	(.L_3 - .L_2)
	.align		4
.L_2:
        /*0010*/ 	.word	index@(triton_mm)
        /*0014*/ 	.word	0x00000000


	//----- nvinfo : EIATTR_FRAME_SIZE
	.align		4
.L_3:
        /*0018*/ 	.byte	0x04, 0x11
        /*001a*/ 	.short	(.L_5 - .L_4)
	.align		4
.L_4:
        /*001c*/ 	.word	index@(triton_mm)
        /*0020*/ 	.word	0x00000000


	//----- nvinfo : EIATTR_MIN_STACK_SIZE
	.align		4
.L_5:
        /*0024*/ 	.byte	0x04, 0x12
        /*0026*/ 	.short	(.L_7 - .L_6)
	.align		4
.L_6:
        /*0028*/ 	.word	index@(triton_mm)
        /*002c*/ 	.word	0x00000000
.L_7:


//--------------------- .nv.info.triton_mm        --------------------------
	.section	.nv.info.triton_mm,"",@"SHT_CUDA_INFO"
	.sectionflags	@""
	.align	4


	//----- nvinfo : EIATTR_CUDA_API_VERSION
	.align		4
        /*0000*/ 	.byte	0x04, 0x37
        /*0002*/ 	.short	(.L_9 - .L_8)
.L_8:
        /*0004*/ 	.word	0x0000007c


	//----- nvinfo : EIATTR_KPARAM_INFO
	.align		4
.L_9:
        /*0008*/ 	.byte	0x04, 0x17
        /*000a*/ 	.short	(.L_11 - .L_10)
.L_10:
        /*000c*/ 	.word	0x00000000
        /*0010*/ 	.short	0x0002
        /*0012*/ 	.short	0x0010
        /*0014*/ 	.byte	0x00, 0xf0, 0x21, 0x00


	//----- nvinfo : EIATTR_KPARAM_INFO
	.align		4
.L_11:
        /*0018*/ 	.byte	0x04, 0x17
        /*001a*/ 	.short	(.L_13 - .L_12)
.L_12:
        /*001c*/ 	.word	0x00000000
        /*0020*/ 	.short	0x0001
        /*0022*/ 	.short	0x0008
        /*0024*/ 	.byte	0x00, 0xf0, 0x21, 0x00


	//----- nvinfo : EIATTR_KPARAM_INFO
	.align		4
.L_13:
        /*0028*/ 	.byte	0x04, 0x17
        /*002a*/ 	.short	(.L_15 - .L_14)
.L_14:
        /*002c*/ 	.word	0x00000000
        /*0030*/ 	.short	0x0000
        /*0032*/ 	.short	0x0000
        /*0034*/ 	.byte	0x00, 0xf0, 0x21, 0x00


	//----- nvinfo : EIATTR_SPARSE_MMA_MASK
	.align		4
.L_15:
        /*0038*/ 	.byte	0x03, 0x50
        /*003a*/ 	.short	0x0000


	//----- nvinfo : EIATTR_MAXREG_COUNT
	.align		4
        /*003c*/ 	.byte	0x03, 0x1b
        /*003e*/ 	.short	0x00ff


	//----- nvinfo : EIATTR_COOP_GROUP_MASK_REGIDS
	.align		4
        /*0040*/ 	.byte	0x04, 0x29
        /*0042*/ 	.short	(.L_17 - .L_16)


	//   ....[0]....
.L_16:
        /*0044*/ 	.word	0xffffffff


	//----- nvinfo : EIATTR_COOP_GROUP_INSTR_OFFSETS
	.align		4
.L_17:
        /*0048*/ 	.byte	0x04, 0x28
        /*004a*/ 	.short	(.L_19 - .L_18)


	//   ....[0]....
.L_18:
        /*004c*/ 	.word	0x00000840


	//----- nvinfo : EIATTR_EXIT_INSTR_OFFSETS
	.align		4
.L_19:
        /*0050*/ 	.byte	0x04, 0x1c
        /*0052*/ 	.short	(.L_21 - .L_20)


	//   ....[0]....
.L_20:
        /*0054*/ 	.word	0x00001470


	//   ....[1]....
        /*0058*/ 	.word	0x00001490


	//----- nvinfo : EIATTR_MAX_THREADS
	.align		4
.L_21:
        /*005c*/ 	.byte	0x04, 0x05
        /*005e*/ 	.short	(.L_23 - .L_22)
.L_22:
        /*0060*/ 	.word	0x00000100
        /*0064*/ 	.word	0x00000001
        /*0068*/ 	.word	0x00000001


	//----- nvinfo : EIATTR_CBANK_PARAM_SIZE
	.align		4
.L_23:
        /*006c*/ 	.byte	0x03, 0x19
        /*006e*/ 	.short	0x0018


	//----- nvinfo : EIATTR_PARAM_CBANK
	.align		4
        /*0070*/ 	.byte	0x04, 0x0a
        /*0072*/ 	.short	(.L_25 - .L_24)
	.align		4
.L_24:
        /*0074*/ 	.word	index@(.nv.constant0.triton_mm)
        /*0078*/ 	.short	0x0210
        /*007a*/ 	.short	0x0018


	//----- nvinfo : EIATTR_SW_WAR
	.align		4
.L_25:
        /*007c*/ 	.byte	0x04, 0x36
        /*007e*/ 	.short	(.L_27 - .L_26)
.L_26:
        /*0080*/ 	.word	0x00000008
.L_27:


//--------------------- .nv.callgraph             --------------------------
	.section	.nv.callgraph,"",@"SHT_CUDA_CALLGRAPH"
	.align	4
	.sectionentsize	8
	.align		4
        /*0000*/ 	.word	0x00000000
	.align		4
        /*0004*/ 	.word	0xffffffff
	.align		4
        /*0008*/ 	.word	0x00000000
	.align		4
        /*000c*/ 	.word	0xfffffffe
	.align		4
        /*0010*/ 	.word	0x00000000
	.align		4
        /*0014*/ 	.word	0xfffffffd
	.align		4
        /*0018*/ 	.word	0x00000000
	.align		4
        /*001c*/ 	.word	0xfffffffc


//--------------------- .text.triton_mm           --------------------------
	.section	.text.triton_mm,"ax",@progbits
	.sectionflags	@"SHF_BARRIERS=1"
	.align	128
        .global         triton_mm
        .type           triton_mm,@function
        .size           triton_mm,(.L_x_1 - triton_mm)
        .other          triton_mm,@"STO_CUDA_ENTRY STV_DEFAULT"
triton_mm:
.text.triton_mm:
[----:B------:R-:W0:Y:S01]  /*0000*/  LDC R1, c[0x0][0x28] ;  /* 0x00000a00ff017b82 */ /* 0x000e220000000800 */
[----:B------:R-:W1:Y:S01]  /*0010*/  S2R R9, SR_CTAID.X ;  /* 0x0000000000097919 */ /* 0x000e620000002500 */
[----:B------:R-:W-:-:S06]  /*0020*/  IMAD.MOV.U32 R5, RZ, RZ, -0x8 ;  /* 0xfffffff8ff057424 */ /* 0x000fcc00078e00ff */
[----:B------:R-:W2:Y:S01]  /*0030*/  LDC.64 R26, c[0x0][0x218] ;  /* 0x00008600ff1a7b82 */ /* 0x000ea20000000a00 */
[----:B------:R-:W-:Y:S01]  /*0040*/  ULDC.64 UR16, c[0x0][0x208] ;  /* 0x0000820000107ab9 */ /* 0x000fe20000000a00 */
[----:B-1----:R-:W-:-:S05]  /*0050*/  IMAD.HI R0, R9, 0x2aaaaaab, RZ ;  /* 0x2aaaaaab09007827 */ /* 0x002fca00078e02ff */
[----:B------:R-:W-:-:S04]  /*0060*/  SHF.R.U32.HI R3, RZ, 0x1f, R0 ;  /* 0x0000001fff037819 */ /* 0x000fc80000011600 */
[----:B------:R-:W-:-:S05]  /*0070*/  LEA.HI.SX32 R4, R0, R3, 0x1b ;  /* 0x0000000300047211 */ /* 0x000fca00078fdaff */
[C---:B------:R-:W-:Y:S02]  /*0080*/  IMAD R0, R4.reuse, R5, 0x20 ;  /* 0x0000002004007424 */ /* 0x040fe400078e0205 */
[----:B------:R-:W-:-:S03]  /*0090*/  IMAD R6, R4, -0xc0, R9 ;  /* 0xffffff4004067824 */ /* 0x000fc600078e0209 */
[----:B------:R-:W-:Y:S02]  /*00a0*/  VIMNMX R5, R0, 0x8, PT ;  /* 0x0000000800057848 */ /* 0x000fe40003fe0100 */
[----:B------:R-:W-:Y:S02]  /*00b0*/  IABS R10, R6 ;  /* 0x00000006000a7213 */ /* 0x000fe40000000000 */
[-C--:B------:R-:W-:Y:S02]  /*00c0*/  IABS R8, R5.reuse ;  /* 0x0000000500087213 */ /* 0x080fe40000000000 */
[-C--:B------:R-:W-:Y:S02]  /*00d0*/  IABS R11, R5.reuse ;  /* 0x00000005000b7213 */ /* 0x080fe40000000000 */
[----:B------:R-:W1:Y:S01]  /*00e0*/  I2F.RP R0, R8 ;  /* 0x0000000800007306 */ /* 0x000e620000209400 */
[----:B------:R-:W-:Y:S02]  /*00f0*/  LOP3.LUT R6, R6, R5, RZ, 0x3c, !PT ;  /* 0x0000000506067212 */ /* 0x000fe400078e3cff */
[----:B------:R-:W-:-:S02]  /*0100*/  IMAD.MOV R11, RZ, RZ, -R11 ;  /* 0x000000ffff0b7224 */ /* 0x000fc400078e0a0b */
[----:B------:R-:W-:-:S03]  /*0110*/  ISETP.GE.AND P3, PT, R6, RZ, PT ;  /* 0x000000ff0600720c */ /* 0x000fc60003f66270 */
[----:B-1----:R-:W1:Y:S02]  /*0120*/  MUFU.RCP R0, R0 ;  /* 0x0000000000007308 */ /* 0x002e640000001000 */
[----:B-1----:R-:W-:Y:S01]  /*0130*/  VIADD R2, R0, 0xffffffe ;  /* 0x0ffffffe00027836 */ /* 0x002fe20000000000 */
[----:B------:R-:W-:-:S05]  /*0140*/  IABS R0, R9 ;  /* 0x0000000900007213 */ /* 0x000fca0000000000 */
[----:B------:R1:W3:Y:S02]  /*0150*/  F2I.FTZ.U32.TRUNC.NTZ R3, R2 ;  /* 0x0000000200037305 */ /* 0x0002e4000021f000 */
[----:B-1----:R-:W-:Y:S02]  /*0160*/  IMAD.MOV.U32 R2, RZ, RZ, RZ ;  /* 0x000000ffff027224 */ /* 0x002fe400078e00ff */
[----:B---3--:R-:W-:-:S04]  /*0170*/  IMAD.MOV R7, RZ, RZ, -R3 ;  /* 0x000000ffff077224 */ /* 0x008fc800078e0a03 */
[----:B------:R-:W-:-:S04]  /*0180*/  IMAD R7, R7, R8, RZ ;  /* 0x0000000807077224 */ /* 0x000fc800078e02ff */
[----:B------:R-:W-:-:S06]  /*0190*/  IMAD.HI.U32 R3, R3, R7, R2 ;  /* 0x0000000703037227 */ /* 0x000fcc00078e0002 */
[----:B------:R-:W-:-:S04]  /*01a0*/  IMAD.HI.U32 R2, R3, R10, RZ ;  /* 0x0000000a03027227 */ /* 0x000fc800078e00ff */
[----:B------:R-:W-:-:S04]  /*01b0*/  IMAD.HI.U32 R3, R3, R0, RZ ;  /* 0x0000000003037227 */ /* 0x000fc800078e00ff */
[-C--:B------:R-:W-:Y:S02]  /*01c0*/  IMAD R7, R2, R11.reuse, R10 ;  /* 0x0000000b02077224 */ /* 0x080fe400078e020a */
[----:B------:R-:W-:Y:S02]  /*01d0*/  IMAD R3, R3, R11, R0 ;  /* 0x0000000b03037224 */ /* 0x000fe400078e0200 */
[----:B------:R-:W1:Y:S01]  /*01e0*/  S2R R0, SR_TID.X ;  /* 0x0000000000007919 */ /* 0x000e620000002100 */
[C---:B------:R-:W-:Y:S02]  /*01f0*/  ISETP.GT.U32.AND P2, PT, R8.reuse, R7, PT ;  /* 0x000000070800720c */ /* 0x040fe40003f44070 */
[----:B------:R-:W-:-:S11]  /*0200*/  ISETP.GT.U32.AND P0, PT, R8, R3, PT ;  /* 0x000000030800720c */ /* 0x000fd60003f04070 */
[--C-:B------:R-:W-:Y:S02]  /*0210*/  @!P2 IMAD.IADD R7, R7, 0x1, -R8.reuse ;  /* 0x000000010707a824 */ /* 0x100fe400078e0a08 */
[----:B------:R-:W-:Y:S02]  /*0220*/  @!P0 IMAD.IADD R3, R3, 0x1, -R8 ;  /* 0x0000000103038824 */ /* 0x000fe400078e0a08 */
[----:B------:R-:W-:Y:S01]  /*0230*/  @!P2 VIADD R2, R2, 0x1 ;  /* 0x000000010202a836 */ /* 0x000fe20000000000 */
[----:B------:R-:W-:Y:S02]  /*0240*/  ISETP.GE.U32.AND P0, PT, R7, R8, PT ;  /* 0x000000080700720c */ /* 0x000fe40003f06070 */
[----:B------:R-:W-:Y:S02]  /*0250*/  ISETP.GT.U32.AND P1, PT, R8, R3, PT ;  /* 0x000000030800720c */ /* 0x000fe40003f24070 */
[----:B------:R-:W-:-:S09]  /*0260*/  ISETP.GE.AND P2, PT, R9, RZ, PT ;  /* 0x000000ff0900720c */ /* 0x000fd20003f46270 */
[----:B------:R-:W-:Y:S01]  /*0270*/  @P0 VIADD R2, R2, 0x1 ;  /* 0x0000000102020836 */ /* 0x000fe20000000000 */
[----:B------:R-:W-:Y:S01]  /*0280*/  ISETP.NE.AND P0, PT, R5, RZ, PT ;  /* 0x000000ff0500720c */ /* 0x000fe20003f05270 */
[----:B------:R-:W-:Y:S01]  /*0290*/  @!P1 IMAD.IADD R3, R3, 0x1, -R8 ;  /* 0x0000000103039824 */ /* 0x000fe200078e0a08 */
[----:B-1----:R-:W-:Y:S01]  /*02a0*/  SHF.R.U32.HI R28, RZ, 0x3, R0 ;  /* 0x00000003ff1c7819 */ /* 0x002fe20000011600 */
[----:B------:R-:W-:Y:S01]  /*02b0*/  IMAD.MOV.U32 R7, RZ, RZ, R2 ;  /* 0x000000ffff077224 */ /* 0x000fe200078e0002 */
[----:B------:R-:W-:Y:S01]  /*02c0*/  LOP3.LUT R2, RZ, R5, RZ, 0x33, !PT ;  /* 0x00000005ff027212 */ /* 0x000fe200078e33ff */
[----:B------:R-:W-:Y:S01]  /*02d0*/  @!P2 IMAD.MOV R3, RZ, RZ, -R3 ;  /* 0x000000ffff03a224 */ /* 0x000fe200078e0a03 */
[----:B------:R-:W-:Y:S01]  /*02e0*/  SGXT.U32 R28, R28, 0x5 ;  /* 0x000000051c1c781a */ /* 0x000fe20000000000 */
[----:B------:R-:W-:-:S03]  /*02f0*/  @!P3 IMAD.MOV R7, RZ, RZ, -R7 ;  /* 0x000000ffff07b224 */ /* 0x000fc600078e0a07 */
[C---:B------:R-:W-:Y:S02]  /*0300*/  SEL R3, R2.reuse, R3, !P0 ;  /* 0x0000000302037207 */ /* 0x040fe40004000000 */
[----:B------:R-:W-:-:S03]  /*0310*/  SEL R7, R2, R7, !P0 ;  /* 0x0000000702077207 */ /* 0x000fc60004000000 */
[----:B------:R-:W-:Y:S02]  /*0320*/  IMAD R4, R4, 0x8, R3 ;  /* 0x0000000804047824 */ /* 0x000fe400078e0203 */
[----:B------:R-:W-:Y:S02]  /*0330*/  IMAD.SHL.U32 R2, R7, 0x80, RZ ;  /* 0x0000008007027824 */ /* 0x000fe400078e00ff */
[----:B------:R-:W-:Y:S01]  /*0340*/  IMAD.SHL.U32 R3, R4, 0x80, RZ ;  /* 0x0000008004037824 */ /* 0x000fe200078e00ff */
[----:B------:R-:W-:Y:S02]  /*0350*/  SHF.R.S32.HI R13, RZ, 0x18, R4 ;  /* 0x00000018ff0d7819 */ /* 0x000fe40000011404 */
[----:B------:R-:W-:Y:S02]  /*0360*/  LOP3.LUT R9, R2, R28, RZ, 0xfc, !PT ;  /* 0x0000001c02097212 */ /* 0x000fe400078efcff */
[----:B------:R-:W-:Y:S02]  /*0370*/  LOP3.LUT R10, R2, 0x20, R28, 0xfe, !PT ;  /* 0x00000020020a7812 */ /* 0x000fe400078efe1c */
[----:B------:R-:W-:Y:S01]  /*0380*/  LOP3.LUT R11, R2, 0x40, R28, 0xfe, !PT ;  /* 0x00000040020b7812 */ /* 0x000fe200078efe1c */
[----:B------:R-:W-:Y:S01]  /*0390*/  IMAD.HI R5, R9, 0x2aaaaaab, RZ ;  /* 0x2aaaaaab09057827 */ /* 0x000fe200078e02ff */
[----:B------:R-:W-:-:S02]  /*03a0*/  LOP3.LUT R12, R2, 0x60, R28, 0xfe, !PT ;  /* 0x00000060020c7812 */ /* 0x000fc400078efe1c */
[----:B------:R-:W-:Y:S01]  /*03b0*/  SGXT R13, R13, 0x1 ;  /* 0x000000010d0d781a */ /* 0x000fe20000000200 */
[----:B------:R-:W-:Y:S01]  /*03c0*/  IMAD.HI R7, R10, 0x2aaaaaab, RZ ;  /* 0x2aaaaaab0a077827 */ /* 0x000fe200078e02ff */
[----:B------:R-:W-:Y:S02]  /*03d0*/  SHF.R.U32.HI R6, RZ, 0x1f, R5 ;  /* 0x0000001fff067819 */ /* 0x000fe40000011605 */
[----:B------:R-:W-:Y:S01]  /*03e0*/  LOP3.LUT R4, R3, R28, RZ, 0xfc, !PT ;  /* 0x0000001c03047212 */ /* 0x000fe200078efcff */
[----:B------:R-:W-:Y:S01]  /*03f0*/  IMAD.HI R8, R11, 0x2aaaaaab, RZ ;  /* 0x2aaaaaab0b087827 */ /* 0x000fe200078e02ff */
[----:B------:R-:W-:Y:S02]  /*0400*/  LEA.HI R18, R5, R6, RZ, 0x17 ;  /* 0x0000000605127211 */ /* 0x000fe400078fb8ff */
[----:B------:R-:W-:Y:S01]  /*0410*/  SHF.R.U32.HI R6, RZ, 0x1f, R7 ;  /* 0x0000001fff067819 */ /* 0x000fe20000011607 */
[----:B------:R-:W-:Y:S01]  /*0420*/  IMAD.HI R14, R12, 0x2aaaaaab, RZ ;  /* 0x2aaaaaab0c0e7827 */ /* 0x000fe200078e02ff */
[----:B------:R-:W-:-:S02]  /*0430*/  LEA.HI R5, R13, R4, RZ, 0xc ;  /* 0x000000040d057211 */ /* 0x000fc400078f60ff */
[----:B------:R-:W-:Y:S01]  /*0440*/  LEA.HI R21, R7, R6, RZ, 0x17 ;  /* 0x0000000607157211 */ /* 0x000fe200078fb8ff */
[----:B------:R-:W-:Y:S01]  /*0450*/  IMAD R9, R18, -0xc00, R9 ;  /* 0xfffff40012097824 */ /* 0x000fe200078e0209 */
[----:B------:R-:W-:Y:S02]  /*0460*/  SHF.R.U32.HI R15, RZ, 0x1f, R8 ;  /* 0x0000001fff0f7819 */ /* 0x000fe40000011608 */
[----:B------:R-:W-:Y:S01]  /*0470*/  LOP3.LUT R7, R5, 0x3fff000, RZ, 0xc0, !PT ;  /* 0x03fff00005077812 */ /* 0x000fe200078ec0ff */
[----:B------:R-:W-:Y:S01]  /*0480*/  IMAD R21, R21, -0xc00, R10 ;  /* 0xfffff40015157824 */ /* 0x000fe200078e020a */
[----:B------:R-:W-:Y:S02]  /*0490*/  SHF.R.U32.HI R17, RZ, 0x1f, R14 ;  /* 0x0000001fff117819 */ /* 0x000fe4000001160e */
[----:B------:R-:W-:Y:S02]  /*04a0*/  LOP3.LUT R5, R3, 0x20, R28, 0xfe, !PT ;  /* 0x0000002003057812 */ /* 0x000fe400078efe1c */
[----:B------:R-:W-:Y:S01]  /*04b0*/  LEA.HI R20, R8, R15, RZ, 0x17 ;  /* 0x0000000f08147211 */ /* 0x000fe200078fb8ff */
[----:B------:R-:W-:Y:S01]  /*04c0*/  IMAD.IADD R15, R4, 0x1, -R7 ;  /* 0x00000001040f7824 */ /* 0x000fe200078e0a07 */
[----:B------:R-:W-:Y:S01]  /*04d0*/  LEA.HI R23, R14, R17, RZ, 0x17 ;  /* 0x000000110e177211 */ /* 0x000fe200078fb8ff */
[----:B------:R-:W1:Y:S01]  /*04e0*/  LDC.64 R6, c[0x0][0x210] ;  /* 0x00008400ff067b82 */ /* 0x000e620000000a00 */
[----:B------:R-:W-:Y:S01]  /*04f0*/  LOP3.LUT R4, R3, 0x40, R28, 0xfe, !PT ;  /* 0x0000004003047812 */ /* 0x000fe200078efe1c */
[----:B------:R-:W-:Y:S01]  /*0500*/  IMAD R11, R20, -0xc00, R11 ;  /* 0xfffff400140b7824 */ /* 0x000fe200078e020b */
[----:B------:R-:W-:Y:S01]  /*0510*/  LOP3.LUT R8, R3, 0x60, R28, 0xfe, !PT ;  /* 0x0000006003087812 */ /* 0x000fe200078efe1c */
[----:B------:R-:W-:Y:S01]  /*0520*/  IMAD R23, R23, -0xc00, R12 ;  /* 0xfffff40017177824 */ /* 0x000fe200078e020c */
[----:B------:R-:W-:-:S02]  /*0530*/  LEA.HI R14, R13, R5, RZ, 0xc ;  /* 0x000000050d0e7211 */ /* 0x000fc400078f60ff */
[C---:B------:R-:W-:Y:S02]  /*0540*/  LEA.HI R16, R13.reuse, R4, RZ, 0xc ;  /* 0x000000040d107211 */ /* 0x040fe400078f60ff */
[----:B------:R-:W-:Y:S02]  /*0550*/  LEA.HI R13, R13, R8, RZ, 0xc ;  /* 0x000000080d0d7211 */ /* 0x000fe400078f60ff */
[----:B------:R-:W-:Y:S02]  /*0560*/  LOP3.LUT R14, R14, 0x3fff000, RZ, 0xc0, !PT ;  /* 0x03fff0000e0e7812 */ /* 0x000fe400078ec0ff */
[----:B------:R-:W-:Y:S02]  /*0570*/  LOP3.LUT R19, R13, 0x3fff000, RZ, 0xc0, !PT ;  /* 0x03fff0000d137812 */ /* 0x000fe400078ec0ff */
[----:B------:R-:W-:Y:S01]  /*0580*/  LOP3.LUT R17, R16, 0x3fff000, RZ, 0xc0, !PT ;  /* 0x03fff00010117812 */ /* 0x000fe200078ec0ff */
[----:B------:R-:W-:Y:S02]  /*0590*/  IMAD.IADD R13, R5, 0x1, -R14 ;  /* 0x00000001050d7824 */ /* 0x000fe400078e0a0e */
[----:B------:R-:W-:-:S02]  /*05a0*/  IMAD.SHL.U32 R5, R0, 0x8, RZ ;  /* 0x0000000800057824 */ /* 0x000fc400078e00ff */
[----:B------:R-:W-:Y:S02]  /*05b0*/  IMAD.IADD R17, R4, 0x1, -R17 ;  /* 0x0000000104117824 */ /* 0x000fe400078e0a11 */
[----:B------:R-:W-:Y:S01]  /*05c0*/  IMAD.IADD R19, R8, 0x1, -R19 ;  /* 0x0000000108137824 */ /* 0x000fe200078e0a13 */
[----:B------:R-:W-:-:S05]  /*05d0*/  LOP3.LUT R4, R5, 0x38, RZ, 0xc0, !PT ;  /* 0x0000003805047812 */ /* 0x000fca00078ec0ff */
[--C-:B------:R-:W-:Y:S02]  /*05e0*/  IMAD R15, R15, 0x40, R4.reuse ;  /* 0x000000400f0f7824 */ /* 0x100fe400078e0204 */
[--C-:B------:R-:W-:Y:S02]  /*05f0*/  IMAD R13, R13, 0x40, R4.reuse ;  /* 0x000000400d0d7824 */ /* 0x100fe400078e0204 */
[--C-:B------:R-:W-:Y:S02]  /*0600*/  IMAD R17, R17, 0x40, R4.reuse ;  /* 0x0000004011117824 */ /* 0x100fe400078e0204 */
[--C-:B------:R-:W-:Y:S02]  /*0610*/  IMAD R25, R9, 0x40, R4.reuse ;  /* 0x0000004009197824 */ /* 0x100fe400078e0204 */
[----:B------:R-:W-:Y:S02]  /*0620*/  IMAD R19, R19, 0x40, R4 ;  /* 0x0000004013137824 */ /* 0x000fe400078e0204 */
[----:B-1----:R-:W-:-:S04]  /*0630*/  IMAD.WIDE R8, R15, 0x2, R6 ;  /* 0x000000020f087825 */ /* 0x002fc800078e0206 */
[----:B------:R-:W-:-:S04]  /*0640*/  IMAD.WIDE R12, R13, 0x2, R6 ;  /* 0x000000020d0c7825 */ /* 0x000fc800078e0206 */
[----:B------:R-:W-:Y:S02]  /*0650*/  IMAD R29, R21, 0x40, R4 ;  /* 0x00000040151d7824 */ /* 0x000fe400078e0204 */
[----:B------:R-:W-:Y:S01]  /*0660*/  IMAD.WIDE R16, R17, 0x2, R6 ;  /* 0x0000000211107825 */ /* 0x000fe200078e0206 */
[----:B------:R-:W3:Y:S03]  /*0670*/  LDG.E.128 R12, desc[UR16][R12.64] ;  /* 0x000000100c0c7981 */ /* 0x000ee6000c1e1d00 */
[--C-:B------:R-:W-:Y:S02]  /*0680*/  IMAD R31, R11, 0x40, R4.reuse ;  /* 0x000000400b1f7824 */ /* 0x100fe400078e0204 */
[----:B------:R-:W-:Y:S01]  /*0690*/  IMAD R33, R23, 0x40, R4 ;  /* 0x0000004017217824 */ /* 0x000fe200078e0204 */
[----:B------:R-:W4:Y:S01]  /*06a0*/  LDG.E.128 R8, desc[UR16][R8.64] ;  /* 0x0000001008087981 */ /* 0x000f22000c1e1d00 */
[----:B------:R-:W-:-:S03]  /*06b0*/  IMAD.WIDE R6, R19, 0x2, R6 ;  /* 0x0000000213067825 */ /* 0x000fc600078e0206 */
[----:B------:R-:W5:Y:S01]  /*06c0*/  LDG.E.128 R16, desc[UR16][R16.64] ;  /* 0x0000001010107981 */ /* 0x000f62000c1e1d00 */
[----:B--2---:R-:W-:-:S03]  /*06d0*/  IMAD.WIDE R20, R25, 0x2, R26 ;  /* 0x0000000219147825 */ /* 0x004fc600078e021a */
[----:B------:R-:W2:Y:S01]  /*06e0*/  LDG.E.128 R88, desc[UR16][R6.64] ;  /* 0x0000001006587981 */ /* 0x000ea2000c1e1d00 */
[----:B------:R-:W-:-:S03]  /*06f0*/  IMAD.WIDE R22, R29, 0x2, R26 ;  /* 0x000000021d167825 */ /* 0x000fc600078e021a */
[----:B------:R1:W2:Y:S01]  /*0700*/  LDG.E.128 R92, desc[UR16][R20.64] ;  /* 0x00000010145c7981 */ /* 0x0002a2000c1e1d00 */
[----:B------:R-:W-:-:S03]  /*0710*/  IMAD.WIDE R24, R31, 0x2, R26 ;  /* 0x000000021f187825 */ /* 0x000fc600078e021a */
[----:B------:R-:W2:Y:S01]  /*0720*/  LDG.E.128 R96, desc[UR16][R22.64] ;  /* 0x0000001016607981 */ /* 0x000ea2000c1e1d00 */
[----:B------:R-:W-:-:S03]  /*0730*/  IMAD.WIDE R26, R33, 0x2, R26 ;  /* 0x00000002211a7825 */ /* 0x000fc600078e021a */
[----:B------:R-:W2:Y:S04]  /*0740*/  LDG.E.128 R100, desc[UR16][R24.64] ;  /* 0x0000001018647981 */ /* 0x000ea8000c1e1d00 */
[----:B------:R-:W2:Y:S01]  /*0750*/  LDG.E.128 R104, desc[UR16][R26.64] ;  /* 0x000000101a687981 */ /* 0x000ea2000c1e1d00 */
[----:B------:R-:W1:Y:S01]  /*0760*/  S2UR UR14, SR_CgaCtaId ;  /* 0x00000000000e79c3 */ /* 0x000e620000008800 */
[----:B------:R-:W-:-:S04]  /*0770*/  SHF.R.U32.HI R4, RZ, 0x5, R0 ;  /* 0x00000005ff047819 */ /* 0x000fc80000011600 */
[----:B------:R-:W-:Y:S02]  /*0780*/  LOP3.LUT R29, R4, 0x7fffffc, RZ, 0xc0, !PT ;  /* 0x07fffffc041d7812 */ /* 0x000fe400078ec0ff */
[----:B------:R-:W-:Y:S01]  /*0790*/  LOP3.LUT R4, R5, 0x38, R0, 0x48, !PT ;  /* 0x0000003805047812 */ /* 0x000fe200078e4800 */
[----:B------:R-:W-:-:S04]  /*07a0*/  UMOV UR4, 0x400 ;  /* 0x0000040000047882 */ /* 0x000fc80000000000 */
[----:B01----:R-:W-:Y:S01]  /*07b0*/  IMAD.SHL.U32 R21, R4, 0x2, RZ ;  /* 0x0000000204157824 */ /* 0x003fe200078e00ff */
[C---:B------:R-:W-:Y:S02]  /*07c0*/  LOP3.LUT R4, R28.reuse, 0x20, RZ, 0xfc, !PT ;  /* 0x000000201c047812 */ /* 0x040fe400078efcff */
[C---:B------:R-:W-:Y:S02]  /*07d0*/  LOP3.LUT R6, R28.reuse, 0x40, RZ, 0xfc, !PT ;  /* 0x000000401c067812 */ /* 0x040fe400078efcff */
[----:B------:R-:W-:Y:S01]  /*07e0*/  LOP3.LUT R7, R28, 0x60, RZ, 0xfc, !PT ;  /* 0x000000601c077812 */ /* 0x000fe200078efcff */
[--C-:B------:R-:W-:Y:S02]  /*07f0*/  IMAD R20, R4, 0x80, R21.reuse ;  /* 0x0000008004147824 */ /* 0x100fe400078e0215 */
[--C-:B------:R-:W-:Y:S01]  /*0800*/  IMAD R4, R28, 0x80, R21.reuse ;  /* 0x000000801c047824 */ /* 0x100fe200078e0215 */
[----:B------:R-:W-:Y:S01]  /*0810*/  UPRMT UR14, UR14, 0x654, UR4 ;  /* 0x000006540e0e7896 */ /* 0x000fe20008000004 */
[----:B------:R-:W-:-:S02]  /*0820*/  IMAD R6, R6, 0x80, R21 ;  /* 0x0000008006067824 */ /* 0x000fc400078e0215 */
[----:B------:R-:W-:Y:S01]  /*0830*/  IMAD R7, R7, 0x80, R21 ;  /* 0x0000008007077824 */ /* 0x000fe200078e0215 */
[----:B------:R-:W0:Y:S01]  /*0840*/  SHFL.IDX PT, R29, R29, RZ, 0x1f ;  /* 0x00001fff1d1d7589 */ /* 0x000e2200000e0000 */
[----:B------:R-:W-:Y:S02]  /*0850*/  USHF.R.U32.HI UR6, URZ, 0x4, UR14 ;  /* 0x000000043f067899 */ /* 0x000fe4000801160e */
[----:B------:R-:W-:Y:S02]  /*0860*/  UIADD3 UR4, UR14, 0x4000, URZ ;  /* 0x000040000e047890 */ /* 0x000fe4000fffe03f */
[----:B------:R-:W-:Y:S01]  /*0870*/  ULOP3.LUT UR6, UR6, 0x3fff, URZ, 0xc0, !UPT ;  /* 0x00003fff06067892 */ /* 0x000fe2000f8ec03f */
[----:B0-----:R-:W-:Y:S01]  /*0880*/  R2UR UR5, R29 ;  /* 0x000000001d0572ca */ /* 0x001fe200000e0000 */
[----:B------:R-:W-:-:S12]  /*0890*/  USHF.R.U32.HI UR4, URZ, 0x4, UR4 ;  /* 0x000000043f047899 */ /* 0x000fd80008011604 */
[----:B------:R-:W-:-:S04]  /*08a0*/  USHF.L.U32 UR5, UR5, 0x7, URZ ;  /* 0x0000000705057899 */ /* 0x000fc8000800063f */
[----:B------:R-:W-:-:S04]  /*08b0*/  ULOP3.LUT UR5, UR5, 0x380, URZ, 0xc0, !UPT ;  /* 0x0000038005057892 */ /* 0x000fc8000f8ec03f */
[----:B------:R-:W-:Y:S02]  /*08c0*/  UIADD3 UR12, UP0, UR5, UR6, URZ ;  /* 0x00000006050c7290 */ /* 0x000fe4000ff1e03f */
[----:B------:R-:W-:Y:S02]  /*08d0*/  ULOP3.LUT UR4, UR4, 0x3fff, URZ, 0xc0, !UPT ;  /* 0x00003fff04047892 */ /* 0x000fe4000f8ec03f */
[----:B------:R-:W-:Y:S02]  /*08e0*/  UIADD3.X UR13, URZ, URZ, URZ, UP0, !UPT ;  /* 0x0000003f3f0d7290 */ /* 0x000fe400087fe43f */
[----:B------:R-:W-:Y:S02]  /*08f0*/  ULOP3.LUT UR10, UR4, 0x4000000, URZ, 0xfc, !UPT ;  /* 0x04000000040a7892 */ /* 0x000fe4000f8efc3f */
[----:B------:R-:W-:Y:S02]  /*0900*/  ULOP3.LUT UR8, UR12, 0x4000000, URZ, 0xfc, !UPT ;  /* 0x040000000c087892 */ /* 0x000fe4000f8efc3f */
[----:B------:R-:W-:Y:S01]  /*0910*/  ULOP3.LUT UR9, UR13, 0x40000040, URZ, 0xfc, !UPT ;  /* 0x400000400d097892 */ /* 0x000fe2000f8efc3f */
[----:B------:R-:W-:Y:S01]  /*0920*/  UMOV UR11, 0x40000040 ;  /* 0x40000040000b7882 */ /* 0x000fe20000000000 */
[----:B------:R-:W-:Y:S01]  /*0930*/  UMOV UR5, URZ ;  /* 0x0000003f00057c82 */ /* 0x000fe20008000000 */
[----:B----4-:R-:W-:Y:S04]  /*0940*/  STS.128 [R4+UR14], R8 ;  /* 0x0000000804007988 */ /* 0x010fe80008000c0e */
[----:B---3--:R-:W-:Y:S04]  /*0950*/  STS.128 [R20+UR14], R12 ;  /* 0x0000000c14007988 */ /* 0x008fe80008000c0e */
[----:B-----5:R-:W-:Y:S04]  /*0960*/  STS.128 [R6+UR14], R16 ;  /* 0x0000001006007988 */ /* 0x020fe80008000c0e */
[----:B--2---:R-:W-:Y:S04]  /*0970*/  STS.128 [R7+UR14], R88 ;  /* 0x0000005807007988 */ /* 0x004fe80008000c0e */
[----:B------:R0:W-:Y:S04]  /*0980*/  STS.128 [R4+UR14+0x4000], R92 ;  /* 0x0040005c04007988 */ /* 0x0001e80008000c0e */
[----:B------:R-:W-:Y:S04]  /*0990*/  STS.128 [R20+UR14+0x4000], R96 ;  /* 0x0040006014007988 */ /* 0x000fe80008000c0e */
[----:B------:R1:W-:Y:S04]  /*09a0*/  STS.128 [R6+UR14+0x4000], R100 ;  /* 0x0040006406007988 */ /* 0x0003e80008000c0e */
[----:B------:R2:W-:Y:S01]  /*09b0*/  STS.128 [R7+UR14+0x4000], R104 ;  /* 0x0040006807007988 */ /* 0x0005e20008000c0e */
[----:B------:R3:W-:Y:S06]  /*09c0*/  MEMBAR.ALL.CTA ;  /* 0x0000000000007992 */ /* 0x0007ec0000008000 */
[----:B---3--:R-:W3:Y:S02]  /*09d0*/  FENCE.VIEW.ASYNC.S ;  /* 0x00000000000073c6 */ /* 0x008ee40000000000 */
[----:B---3--:R-:W-:Y:S06]  /*09e0*/  BAR.SYNC.DEFER_BLOCKING 0x0 ;  /* 0x0000000000007b1d */ /* 0x008fec0000010000 */
[----:B------:R-:W-:-:S06]  /*09f0*/  WARPGROUP.ARRIVE ;  /* 0x00000000000079c5 */ /* 0x000fcc0000000000 */
[----:B------:R-:W-:Y:S01]  /*0a00*/  HGMMA.64x128x16.F32.BF16 R24, gdesc[UR8], RZ, !UPT ;  /* 0x01e00000081879f0 */ /* 0x000fe2000c7018ff */
[----:B------:R-:W-:Y:S01]  /*0a10*/  UMOV UR8, 0x4000002 ;  /* 0x0400000200087882 */ /* 0x000fe20000000000 */
[----:B------:R-:W-:Y:S02]  /*0a20*/  UMOV UR9, 0x40000040 ;  /* 0x4000004000097882 */ /* 0x000fe40000000000 */
[----:B------:R-:W-:Y:S02]  /*0a30*/  UIADD3.64 UR10, UR4, UR8, URZ ;  /* 0x00000008040a7297 */ /* 0x000fe4000fffe03f */
[----:B------:R-:W-:-:S09]  /*0a40*/  UIADD3.64 UR8, UR12, UR8, URZ ;  /* 0x000000080c087297 */ /* 0x000fd2000fffe03f */
[----:B------:R-:W-:Y:S01]  /*0a50*/  HGMMA.64x128x16.F32.BF16 R24, gdesc[UR8], R24 ;  /* 0x01e00000081879f0 */ /* 0x000fe20008701818 */
        /* <DEDUP_REMOVED lines=8> */
[----:B------:R-:W-:Y:S01]  /*0ae0*/  UIADD3.64 UR4, UR12, UR8, URZ ;  /* 0x000000080c047297 */ /* 0x000fe2000fffe03f */
[----:B0-----:R-:W-:-:S08]  /*0af0*/  SHF.R.U32.HI R4, RZ, 0x5, R0 ;  /* 0x00000005ff047819 */ /* 0x001fd00000011600 */
[----:B------:R-:W-:Y:S01]  /*0b00*/  HGMMA.64x128x16.F32.BF16 R24, gdesc[UR4], R24, gsb0 ;  /* 0x01e00000041879f0 */ /* 0x000fe20008001818 */
[----:B------:R-:W-:Y:S02]  /*0b10*/  SGXT.U32 R4, R4, 0x3 ;  /* 0x000000030404781a */ /* 0x000fe40000000000 */
[----:B-1----:R-:W-:-:S03]  /*0b20*/  SHF.R.U32.HI R6, RZ, 0x2, R0 ;  /* 0x00000002ff067819 */ /* 0x002fc60000011600 */
[----:B--2---:R-:W-:Y:S01]  /*0b30*/  IMAD.SHL.U32 R7, R4, 0x10, RZ ;  /* 0x0000001004077824 */ /* 0x004fe200078e00ff */
[----:B------:R-:W-:-:S04]  /*0b40*/  SGXT.U32 R6, R6, 0x3 ;  /* 0x000000030606781a */ /* 0x000fc80000000000 */
[----:B------:R-:W-:Y:S01]  /*0b50*/  LOP3.LUT R7, R7, R6, RZ, 0xfc, !PT ;  /* 0x0000000607077212 */ /* 0x000fe200078efcff */
[----:B------:R-:W-:-:S05]  /*0b60*/  IMAD.SHL.U32 R6, R0, 0x2, RZ ;  /* 0x0000000200067824 */ /* 0x000fca00078e00ff */
[----:B------:R-:W-:-:S05]  /*0b70*/  LOP3.LUT R6, R6, 0x6, RZ, 0xc0, !PT ;  /* 0x0000000606067812 */ /* 0x000fca00078ec0ff */
[----:B------:R-:W-:-:S05]  /*0b80*/  IMAD R6, R7, 0x88, R6 ;  /* 0x0000008807067824 */ /* 0x000fca00078e0206 */
[----:B------:R-:W-:Y:S02]  /*0b90*/  LEA R6, R6, UR14, 0x2 ;  /* 0x0000000e06067c11 */ /* 0x000fe4000f8e10ff */
[----:B------:R-:W-:Y:S01]  /*0ba0*/  SHF.R.U32.HI R7, RZ, 0x4, R0 ;  /* 0x00000004ff077819 */ /* 0x000fe20000011600 */
[----:B------:R-:W-:-:S03]  /*0bb0*/  IMAD.SHL.U32 R4, R4, 0x2, RZ ;  /* 0x0000000204047824 */ /* 0x000fc600078e00ff */
[----:B------:R-:W-:-:S04]  /*0bc0*/  SGXT.U32 R7, R7, 0x1 ;  /* 0x000000010707781a */ /* 0x000fc80000000000 */
[----:B------:R-:W-:Y:S02]  /*0bd0*/  LOP3.LUT R7, R4, R7, RZ, 0xfc, !PT ;  /* 0x0000000704077212 */ /* 0x000fe400078efcff */
[----:B------:R-:W-:-:S05]  /*0be0*/  LOP3.LUT R4, R5, 0x78, RZ, 0xc0, !PT ;  /* 0x0000007805047812 */ /* 0x000fca00078ec0ff */
[----:B------:R-:W-:-:S05]  /*0bf0*/  IMAD R4, R7, 0x88, R4 ;  /* 0x0000008807047824 */ /* 0x000fca00078e0204 */
[----:B------:R-:W-:Y:S02]  /*0c00*/  LEA R88, R4, UR14, 0x2 ;  /* 0x0000000e04587c11 */ /* 0x000fe4000f8e10ff */
[----:B------:R-:W-:-:S04]  /*0c10*/  SHF.R.U32.HI R0, RZ, 0x4, R0 ;  /* 0x00000004ff007819 */ /* 0x000fc80000011600 */
[----:B------:R-:W-:Y:S02]  /*0c20*/  SGXT.U32 R0, R0, 0x4 ;  /* 0x000000040000781a */ /* 0x000fe40000000000 */
[----:B------:R-:W-:Y:S02]  /*0c30*/  LOP3.LUT R7, R2, 0x78, R5, 0xf8, !PT ;  /* 0x0000007802077812 */ /* 0x000fe400078ef805 */
[----:B------:R-:W-:Y:S02]  /*0c40*/  LOP3.LUT R0, R3, R0, RZ, 0xfc, !PT ;  /* 0x0000000003007212 */ /* 0x000fe400078efcff */
[----:B------:R-:W-:Y:S02]  /*0c50*/  ISETP.GE.AND P0, PT, R7, 0xc00, PT ;  /* 0x00000c000700780c */ /* 0x000fe40003f06270 */
[C---:B------:R-:W-:Y:S02]  /*0c60*/  LOP3.LUT R2, R0.reuse, 0x10, RZ, 0xfc, !PT ;  /* 0x0000001000027812 */ /* 0x040fe400078efcff */
[----:B------:R-:W-:Y:S01]  /*0c70*/  LOP3.LUT R3, R0, 0x20, RZ, 0xfc, !PT ;  /* 0x0000002000037812 */ /* 0x000fe200078efcff */
[----:B------:R-:W-:-:S02]  /*0c80*/  WARPGROUP.DEPBAR.LE gsb0, 0x0 ;  /* 0x00008000000079c5 */ /* 0x000fc40000010000 */
[----:B------:R-:W-:Y:S06]  /*0c90*/  BAR.SYNC.DEFER_BLOCKING 0x0 ;  /* 0x0000000000007b1d */ /* 0x000fec0000010000 */
[----:B------:R-:W-:Y:S04]  /*0ca0*/  STS.64 [R6], R24 ;  /* 0x0000001806007388 */ /* 0x000fe80000000a00 */
[----:B------:R-:W-:Y:S04]  /*0cb0*/  STS.64 [R6+0x1100], R26 ;  /* 0x0011001a06007388 */ /* 0x000fe80000000a00 */
        /* <DEDUP_REMOVED lines=12> */
[----:B------:R0:W-:Y:S04]  /*0d80*/  STS.64 [R6+0xe0], R52 ;  /* 0x0000e03406007388 */ /* 0x0001e80000000a00 */
[----:B------:R1:W-:Y:S04]  /*0d90*/  STS.64 [R6+0x11e0], R54 ;  /* 0x0011e03606007388 */ /* 0x0003e80000000a00 */
[----:B------:R2:W-:Y:S04]  /*0da0*/  STS.64 [R6+0x100], R56 ;  /* 0x0001003806007388 */ /* 0x0005e80000000a00 */
[----:B------:R3:W-:Y:S01]  /*0db0*/  STS.64 [R6+0x1200], R58 ;  /* 0x0012003a06007388 */ /* 0x0007e20000000a00 */
[----:B------:R-:W-:Y:S01]  /*0dc0*/  ISETP.LT.AND P6, PT, R2, 0x1000, !P0 ;  /* 0x000010000200780c */ /* 0x000fe200047c1270 */
[----:B0-----:R-:W0:Y:S02]  /*0dd0*/  LDC.64 R52, c[0x0][0x220] ;  /* 0x00008800ff347b82 */ /* 0x001e240000000a00 */
[----:B------:R4:W-:Y:S04]  /*0de0*/  STS.64 [R6+0x120], R60 ;  /* 0x0001203c06007388 */ /* 0x0009e80000000a00 */
[----:B------:R5:W-:Y:S01]  /*0df0*/  STS.64 [R6+0x1220], R62 ;  /* 0x0012203e06007388 */ /* 0x000be20000000a00 */
[----:B------:R-:W-:Y:S01]  /*0e00*/  ISETP.LT.AND P5, PT, R3, 0x1000, !P0 ;  /* 0x000010000300780c */ /* 0x000fe200047a1270 */
[----:B-1----:R-:W1:Y:S02]  /*0e10*/  LDC.64 R54, c[0x0][0x220] ;  /* 0x00008800ff367b82 */ /* 0x002e640000000a00 */
[----:B------:R-:W-:Y:S04]  /*0e20*/  STS.64 [R6+0x140], R64 ;  /* 0x0001404006007388 */ /* 0x000fe80000000a00 */
[----:B------:R-:W-:Y:S02]  /*0e30*/  STS.64 [R6+0x1240], R66 ;  /* 0x0012404206007388 */ /* 0x000fe40000000a00 */
[----:B------:R-:W0:Y:S02]  /*0e40*/  LDC.64 R2, c[0x0][0x220] ;  /* 0x00008800ff027b82 */ /* 0x000e240000000a00 */
        /* <DEDUP_REMOVED lines=9> */
[----:B------:R-:W-:Y:S01]  /*0ee0*/  STS.64 [R6+0x12e0], R86 ;  /* 0x0012e05606007388 */ /* 0x000fe20000000a00 */
[C---:B------:R-:W-:Y:S01]  /*0ef0*/  LOP3.LUT R4, R0.reuse, 0x30, RZ, 0xfc, !PT ;  /* 0x0000003000047812 */ /* 0x040fe200078efcff */
[----:B--2---:R-:W2:Y:S08]  /*0f00*/  LDC.64 R56, c[0x0][0x220] ;  /* 0x00008800ff387b82 */ /* 0x004eb00000000a00 */
[----:B------:R-:W-:Y:S01]  /*0f10*/  BAR.SYNC.DEFER_BLOCKING 0x0 ;  /* 0x0000000000007b1d */ /* 0x000fe20000010000 */
[----:B------:R-:W-:-:S02]  /*0f20*/  LOP3.LUT R5, R0, 0x50, RZ, 0xfc, !PT ;  /* 0x0000005000057812 */ /* 0x000fc400078efcff */
[C---:B------:R-:W-:Y:S02]  /*0f30*/  ISETP.LT.AND P1, PT, R0.reuse, 0x1000, !P0 ;  /* 0x000010000000780c */ /* 0x040fe40004721270 */
[----:B------:R-:W-:-:S03]  /*0f40*/  LOP3.LUT R44, R0, 0x60, RZ, 0xfc, !PT ;  /* 0x00000060002c7812 */ /* 0x000fc600078efcff */
[----:B---3--:R-:W3:Y:S08]  /*0f50*/  LDC.64 R58, c[0x0][0x220] ;  /* 0x00008800ff3a7b82 */ /* 0x008ef00000000a00 */
[----:B----4-:R-:W4:Y:S01]  /*0f60*/  LDC.64 R60, c[0x0][0x220] ;  /* 0x00008800ff3c7b82 */ /* 0x010f220000000a00 */
[----:B------:R-:W1:Y:S04]  /*0f70*/  LDS.128 R20, [R88] ;  /* 0x0000000058147984 */ /* 0x000e680000000c00 */
[----:B------:R-:W2:Y:S04]  /*0f80*/  LDS.128 R24, [R88+0x10] ;  /* 0x0000100058187984 */ /* 0x000ea80000000c00 */
[----:B------:R-:W3:Y:S04]  /*0f90*/  LDS.128 R28, [R88+0x2200] ;  /* 0x00220000581c7984 */ /* 0x000ee80000000c00 */
[----:B------:R-:W4:Y:S04]  /*0fa0*/  LDS.128 R32, [R88+0x2210] ;  /* 0x0022100058207984 */ /* 0x000f280000000c00 */
[----:B------:R-:W4:Y:S01]  /*0fb0*/  LDS.128 R16, [R88+0x6600] ;  /* 0x0066000058107984 */ /* 0x000f220000000c00 */
[----:B------:R-:W-:-:S02]  /*0fc0*/  ISETP.LT.AND P4, PT, R4, 0x1000, !P0 ;  /* 0x000010000400780c */ /* 0x000fc40004781270 */
[C---:B------:R-:W-:Y:S01]  /*0fd0*/  LOP3.LUT R4, R0.reuse, 0x40, RZ, 0xfc, !PT ;  /* 0x0000004000047812 */ /* 0x040fe200078efcff */
[----:B------:R-:W4:Y:S01]  /*0fe0*/  LDS.128 R8, [R88+0x4400] ;  /* 0x0044000058087984 */ /* 0x000f220000000c00 */
[----:B------:R-:W-:Y:S01]  /*0ff0*/  ISETP.LT.AND P2, PT, R5, 0x1000, !P0 ;  /* 0x000010000500780c */ /* 0x000fe20004741270 */
[----:B-----5:R-:W-:Y:S02]  /*1000*/  IMAD R63, R0, 0xc00, R7 ;  /* 0x00000c00003f7824 */ /* 0x020fe400078e0207 */
[----:B------:R-:W5:Y:S01]  /*1010*/  LDS.128 R12, [R88+0x4410] ;  /* 0x00441000580c7984 */ /* 0x000f620000000c00 */
[----:B------:R-:W-:-:S03]  /*1020*/  ISETP.LT.AND P3, PT, R4, 0x1000, !P0 ;  /* 0x000010000400780c */ /* 0x000fc60004761270 */
[----:B------:R-:W-:Y:S01]  /*1030*/  LDS.128 R4, [R88+0xaa00] ;  /* 0x00aa000058047984 */ /* 0x000fe20000000c00 */
[----:B0-----:R-:W-:-:S03]  /*1040*/  IMAD.WIDE R2, R63, 0x2, R2 ;  /* 0x000000023f027825 */ /* 0x001fc600078e0202 */
[----:B------:R-:W-:Y:S01]  /*1050*/  LDS.128 R36, [R88+0xcc00] ;  /* 0x00cc000058247984 */ /* 0x000fe20000000c00 */
[----:B------:R-:W-:-:S03]  /*1060*/  VIADD R45, R63, 0xc000 ;  /* 0x0000c0003f2d7836 */ /* 0x000fc60000000000 */
[----:B------:R-:W-:Y:S01]  /*1070*/  LDS.128 R40, [R88+0xcc10] ;  /* 0x00cc100058287984 */ /* 0x000fe20000000c00 */
[----:B-1----:R-:W-:-:S03]  /*1080*/  F2FP.BF16.F32.PACK_AB R68, R21, R20 ;  /* 0x000000141544723e */ /* 0x002fc600000010ff */
[----:B------:R-:W-:Y:S01]  /*1090*/  LDS.128 R48, [R88+0xee10] ;  /* 0x00ee100058307984 */ /* 0x000fe20000000c00 */
[----:B------:R-:W-:Y:S02]  /*10a0*/  F2FP.BF16.F32.PACK_AB R69, R23, R22 ;  /* 0x000000161745723e */ /* 0x000fe400000010ff */
[----:B--2---:R-:W-:Y:S01]  /*10b0*/  F2FP.BF16.F32.PACK_AB R70, R25, R24 ;  /* 0x000000181946723e */ /* 0x004fe200000010ff */
[----:B------:R-:W0:Y:S01]  /*10c0*/  LDS.128 R20, [R88+0x6610] ;  /* 0x0066100058147984 */ /* 0x000e220000000c00 */
[----:B------:R-:W-:Y:S02]  /*10d0*/  F2FP.BF16.F32.PACK_AB R71, R27, R26 ;  /* 0x0000001a1b47723e */ /* 0x000fe400000010ff */
[----:B---3--:R-:W-:Y:S01]  /*10e0*/  F2FP.BF16.F32.PACK_AB R72, R29, R28 ;  /* 0x0000001c1d48723e */ /* 0x008fe200000010ff */
[----:B------:R-:W1:Y:S01]  /*10f0*/  LDS.128 R24, [R88+0x8800] ;  /* 0x0088000058187984 */ /* 0x000e620000000c00 */
[----:B------:R-:W-:Y:S02]  /*1100*/  F2FP.BF16.F32.PACK_AB R73, R31, R30 ;  /* 0x0000001e1f49723e */ /* 0x000fe400000010ff */
[----:B----4-:R-:W-:Y:S01]  /*1110*/  F2FP.BF16.F32.PACK_AB R74, R33, R32 ;  /* 0x00000020214a723e */ /* 0x010fe200000010ff */
[----:B------:R-:W2:Y:S01]  /*1120*/  LDS.128 R28, [R88+0x8810] ;  /* 0x00881000581c7984 */ /* 0x000ea20000000c00 */
[----:B------:R-:W-:-:S03]  /*1130*/  F2FP.BF16.F32.PACK_AB R75, R35, R34 ;  /* 0x00000022234b723e */ /* 0x000fc600000010ff */
[----:B------:R-:W3:Y:S01]  /*1140*/  LDS.128 R32, [R88+0xaa10] ;  /* 0x00aa100058207984 */ /* 0x000ee20000000c00 */
[----:B------:R-:W-:-:S03]  /*1150*/  IMAD.WIDE R52, R45, 0x2, R52 ;  /* 0x000000022d347825 */ /* 0x000fc600078e0234 */
[----:B------:R4:W-:Y:S01]  /*1160*/  @P1 STG.E.128 desc[UR16][R2.64], R68 ;  /* 0x0000004402001986 */ /* 0x0009e2000c101d10 */
[----:B------:R-:W-:-:S03]  /*1170*/  ISETP.LT.AND P1, PT, R44, 0x1000, !P0 ;  /* 0x000010002c00780c */ /* 0x000fc60004721270 */
[----:B------:R-:W1:Y:S01]  /*1180*/  LDS.128 R44, [R88+0xee00] ;  /* 0x00ee0000582c7984 */ /* 0x000e620000000c00 */
[----:B------:R-:W-:Y:S01]  /*1190*/  VIADD R65, R63, 0x18000 ;  /* 0x000180003f417836 */ /* 0x000fe20000000000 */
[----:B------:R-:W-:Y:S02]  /*11a0*/  F2FP.BF16.F32.PACK_AB R64, R17, R16 ;  /* 0x000000101140723e */ /* 0x000fe400000010ff */
[----:B------:R-:W3:Y:S01]  /*11b0*/  LDC.64 R16, c[0x0][0x220] ;  /* 0x00008800ff107b82 */ /* 0x000ee20000000a00 */
[----:B----4-:R-:W-:-:S07]  /*11c0*/  IMAD.WIDE R2, R65, 0x2, R54 ;  /* 0x0000000241027825 */ /* 0x010fce00078e0236 */
[----:B------:R-:W4:Y:S01]  /*11d0*/  LDC.64 R54, c[0x0][0x220] ;  /* 0x00008800ff367b82 */ /* 0x000f220000000a00 */
[----:B------:R-:W-:Y:S02]  /*11e0*/  LOP3.LUT R0, R0, 0x70, RZ, 0xfc, !PT ;  /* 0x0000007000007812 */ /* 0x000fe400078efcff */
[----:B------:R-:W-:Y:S02]  /*11f0*/  F2FP.BF16.F32.PACK_AB R8, R9, R8 ;  /* 0x000000080908723e */ /* 0x000fe400000010ff */
[----:B------:R-:W-:Y:S02]  /*1200*/  F2FP.BF16.F32.PACK_AB R9, R11, R10 ;  /* 0x0000000a0b09723e */ /* 0x000fe400000010ff */
[----:B-----5:R-:W-:Y:S01]  /*1210*/  F2FP.BF16.F32.PACK_AB R10, R13, R12 ;  /* 0x0000000c0d0a723e */ /* 0x020fe200000010ff */
[----:B------:R-:W-:Y:S01]  /*1220*/  VIADD R13, R63, 0x24000 ;  /* 0x000240003f0d7836 */ /* 0x000fe20000000000 */
[----:B------:R-:W-:Y:S02]  /*1230*/  ISETP.LT.AND P0, PT, R0, 0x1000, !P0 ;  /* 0x000010000000780c */ /* 0x000fe40004701270 */
[----:B------:R-:W-:Y:S01]  /*1240*/  F2FP.BF16.F32.PACK_AB R11, R15, R14 ;  /* 0x0000000e0f0b723e */ /* 0x000fe200000010ff */
[----:B------:R-:W-:Y:S01]  /*1250*/  VIADD R15, R63, 0x30000 ;  /* 0x000300003f0f7836 */ /* 0x000fe20000000000 */
[----:B------:R-:W-:Y:S01]  /*1260*/  F2FP.BF16.F32.PACK_AB R65, R19, R18 ;  /* 0x000000121341723e */ /* 0x000fe200000010ff */
[----:B------:R-:W-:Y:S01]  /*1270*/  VIADD R19, R63, 0x3c000 ;  /* 0x0003c0003f137836 */ /* 0x000fe20000000000 */
[----:B0-----:R-:W-:-:S02]  /*1280*/  F2FP.BF16.F32.PACK_AB R66, R21, R20 ;  /* 0x000000141542723e */ /* 0x001fc400000010ff */
[----:B------:R-:W-:Y:S01]  /*1290*/  F2FP.BF16.F32.PACK_AB R21, R7, R6 ;  /* 0x000000060715723e */ /* 0x000fe200000010ff */
[----:B------:R-:W-:Y:S01]  /*12a0*/  VIADD R7, R63, 0x48000 ;  /* 0x000480003f077836 */ /* 0x000fe20000000000 */
[----:B-1----:R-:W-:Y:S01]  /*12b0*/  F2FP.BF16.F32.PACK_AB R24, R25, R24 ;  /* 0x000000181918723e */ /* 0x002fe200000010ff */
[----:B------:R-:W-:Y:S01]  /*12c0*/  IMAD.WIDE R12, R13, 0x2, R56 ;  /* 0x000000020d0c7825 */ /* 0x000fe200078e0238 */
[----:B------:R-:W-:Y:S02]  /*12d0*/  F2FP.BF16.F32.PACK_AB R67, R23, R22 ;  /* 0x000000161743723e */ /* 0x000fe400000010ff */
[----:B------:R-:W-:Y:S01]  /*12e0*/  F2FP.BF16.F32.PACK_AB R25, R27, R26 ;  /* 0x0000001a1b19723e */ /* 0x000fe200000010ff */
[----:B------:R-:W-:Y:S01]  /*12f0*/  IMAD.WIDE R14, R15, 0x2, R58 ;  /* 0x000000020f0e7825 */ /* 0x000fe200078e023a */
[----:B--2---:R-:W-:Y:S02]  /*1300*/  F2FP.BF16.F32.PACK_AB R26, R29, R28 ;  /* 0x0000001c1d1a723e */ /* 0x004fe400000010ff */
[----:B------:R-:W-:-:S02]  /*1310*/  F2FP.BF16.F32.PACK_AB R27, R31, R30 ;  /* 0x0000001e1f1b723e */ /* 0x000fc400000010ff */
[----:B------:R-:W-:Y:S01]  /*1320*/  F2FP.BF16.F32.PACK_AB R20, R5, R4 ;  /* 0x000000040514723e */ /* 0x000fe200000010ff */
[----:B------:R-:W-:Y:S01]  /*1330*/  IMAD.WIDE R4, R19, 0x2, R60 ;  /* 0x0000000213047825 */ /* 0x000fe200078e023c */
[----:B------:R-:W-:Y:S01]  /*1340*/  F2FP.BF16.F32.PACK_AB R36, R37, R36 ;  /* 0x000000242524723e */ /* 0x000fe200000010ff */
[----:B------:R0:W-:Y:S01]  /*1350*/  @P6 STG.E.128 desc[UR16][R52.64], R72 ;  /* 0x0000004834006986 */ /* 0x0001e2000c101d10 */
[----:B---3--:R-:W-:Y:S01]  /*1360*/  F2FP.BF16.F32.PACK_AB R22, R33, R32 ;  /* 0x000000202116723e */ /* 0x008fe200000010ff */
[----:B----4-:R-:W-:Y:S01]  /*1370*/  IMAD.WIDE R6, R7, 0x2, R54 ;  /* 0x0000000207067825 */ /* 0x010fe200078e0236 */
[----:B------:R-:W-:Y:S02]  /*1380*/  F2FP.BF16.F32.PACK_AB R23, R35, R34 ;  /* 0x000000222317723e */ /* 0x000fe400000010ff */
[----:B------:R-:W-:Y:S01]  /*1390*/  F2FP.BF16.F32.PACK_AB R37, R39, R38 ;  /* 0x000000262725723e */ /* 0x000fe200000010ff */
[----:B------:R0:W-:Y:S01]  /*13a0*/  @P5 STG.E.128 desc[UR16][R2.64], R8 ;  /* 0x0000000802005986 */ /* 0x0001e2000c101d10 */
[----:B------:R-:W-:-:S02]  /*13b0*/  F2FP.BF16.F32.PACK_AB R38, R41, R40 ;  /* 0x000000282926723e */ /* 0x000fc400000010ff */
[----:B------:R-:W-:Y:S01]  /*13c0*/  F2FP.BF16.F32.PACK_AB R39, R43, R42 ;  /* 0x0000002a2b27723e */ /* 0x000fe200000010ff */
[----:B------:R0:W-:Y:S01]  /*13d0*/  @P4 STG.E.128 desc[UR16][R12.64], R64 ;  /* 0x000000400c004986 */ /* 0x0001e2000c101d10 */
[----:B------:R-:W-:-:S03]  /*13e0*/  VIADD R63, R63, 0x54000 ;  /* 0x000540003f3f7836 */ /* 0x000fc60000000000 */
[----:B------:R0:W-:Y:S01]  /*13f0*/  @P3 STG.E.128 desc[UR16][R14.64], R24 ;  /* 0x000000180e003986 */ /* 0x0001e2000c101d10 */
[----:B------:R-:W-:-:S03]  /*1400*/  F2FP.BF16.F32.PACK_AB R44, R45, R44 ;  /* 0x0000002c2d2c723e */ /* 0x000fc600000010ff */
[----:B------:R0:W-:Y:S01]  /*1410*/  @P2 STG.E.128 desc[UR16][R4.64], R20 ;  /* 0x0000001404002986 */ /* 0x0001e2000c101d10 */
[----:B------:R-:W-:-:S03]  /*1420*/  F2FP.BF16.F32.PACK_AB R45, R47, R46 ;  /* 0x0000002e2f2d723e */ /* 0x000fc600000010ff */
[----:B------:R0:W-:Y:S01]  /*1430*/  @P1 STG.E.128 desc[UR16][R6.64], R36 ;  /* 0x0000002406001986 */ /* 0x0001e2000c101d10 */
[----:B------:R-:W-:Y:S01]  /*1440*/  F2FP.BF16.F32.PACK_AB R46, R49, R48 ;  /* 0x00000030312e723e */ /* 0x000fe200000010ff */
[----:B------:R-:W-:Y:S01]  /*1450*/  IMAD.WIDE R16, R63, 0x2, R16 ;  /* 0x000000023f107825 */ /* 0x000fe200078e0210 */
[----:B------:R-:W-:Y:S01]  /*1460*/  F2FP.BF16.F32.PACK_AB R47, R51, R50 ;  /* 0x00000032332f723e */ /* 0x000fe200000010ff */
[----:B0-----:R-:W-:Y:S06]  /*1470*/  @!P0 EXIT ;  /* 0x000000000000894d */ /* 0x001fec0003800000 */
[----:B------:R-:W-:Y:S01]  /*1480*/  STG.E.128 desc[UR16][R16.64], R44 ;  /* 0x0000002c10007986 */ /* 0x000fe2000c101d10 */
[----:B------:R-:W-:Y:S05]  /*1490*/  EXIT ;  /* 0x000000000000794d */ /* 0x000fea0003800000 */
.L_x_0:
[----:B------:R-:W-:-:S00]  /*14a0*/  BRA `(.L_x_0) ;  /* 0xfffffffc00fc7947 */ /* 0x000fc0000383ffff */
[----:B------:R-:W-:-:S00]  /*14b0*/  NOP ;  /* 0x0000000000007918 */ /* 0x000fc00000000000 */
        /* <DEDUP_REMOVED lines=12> */
.L_x_1:


//--------------------- .nv.shared.triton_mm      --------------------------
	.section	.nv.shared.triton_mm,"aw",@nobits
	.sectionflags	@""
	.align	16
	.zero		1024


//--------------------- .nv.constant0.triton_mm   --------------------------
	.section	.nv.constant0.triton_mm,"a",@progbits
	.sectionflags	@""
	.align	4
.nv.constant0.triton_mm:
	.zero		552
